	.headerflags	@"EF_CUDA_TEXMODE_UNIFIED EF_CUDA_64BIT_ADDRESS EF_CUDA_ACCELERATORS EF_CUDA_SM90 EF_CUDA_VIRTUAL_SM(EF_CUDA_SM90)"
	.elftype	@"ET_EXEC"


//--------------------- .nv.info                  --------------------------
	.section	.nv.info,"",@"SHT_CUDA_INFO"
	.align	4


	//----- nvinfo : EIATTR_REGCOUNT
	.align		4
        /*0000*/ 	.byte	0x04, 0x2f
        /*0002*/ 	.short	(.L_1 - .L_0)
	.align		4
.L_0:
        /*0004*/ 	.word	index@(triton_per_fused_argmax_eq_masked_fill_sum_0)
        /*0008*/ 	.word	0x00000010


	//----- nvinfo : EIATTR_MIN_STACK_SIZE
	.align		4
.L_1:
        /*000c*/ 	.byte	0x04, 0x12
        /*000e*/ 	.short	(.L_3 - .L_2)
	.align		4
.L_2:
        /*0010*/ 	.word	index@(triton_per_fused_argmax_eq_masked_fill_sum_0)
        /*0014*/ 	.word	0x00000000


	//----- nvinfo : EIATTR_FRAME_SIZE
	.align		4
.L_3:
        /*0018*/ 	.byte	0x04, 0x11
        /*001a*/ 	.short	(.L_5 - .L_4)
	.align		4
.L_4:
        /*001c*/ 	.word	index@(triton_per_fused_argmax_eq_masked_fill_sum_0)
        /*0020*/ 	.word	0x00000000


	//----- nvinfo : EIATTR_MIN_STACK_SIZE
	.align		4
.L_5:
        /*0024*/ 	.byte	0x04, 0x12
        /*0026*/ 	.short	(.L_7 - .L_6)
	.align		4
.L_6:
        /*0028*/ 	.word	index@(triton_per_fused_argmax_eq_masked_fill_sum_0)
        /*002c*/ 	.word	0x00000000
.L_7:


//--------------------- .nv.info.triton_per_fused_argmax_eq_masked_fill_sum_0 --------------------------
	.section	.nv.info.triton_per_fused_argmax_eq_masked_fill_sum_0,"",@"SHT_CUDA_INFO"
	.sectionflags	@""
	.align	4


	//----- nvinfo : EIATTR_CUDA_API_VERSION
	.align		4
        /*0000*/ 	.byte	0x04, 0x37
        /*0002*/ 	.short	(.L_9 - .L_8)
.L_8:
        /*0004*/ 	.word	0x0000007c


	//----- nvinfo : EIATTR_KPARAM_INFO
	.align		4
.L_9:
        /*0008*/ 	.byte	0x04, 0x17
        /*000a*/ 	.short	(.L_11 - .L_10)
.L_10:
        /*000c*/ 	.word	0x00000000
        /*0010*/ 	.short	0x0003
        /*0012*/ 	.short	0x0018
        /*0014*/ 	.byte	0x00, 0xf0, 0x11, 0x00


	//----- nvinfo : EIATTR_KPARAM_INFO
	.align		4
.L_11:
        /*0018*/ 	.byte	0x04, 0x17
        /*001a*/ 	.short	(.L_13 - .L_12)
.L_12:
        /*001c*/ 	.word	0x00000000
        /*0020*/ 	.short	0x0002
        /*0022*/ 	.short	0x0010
        /*0024*/ 	.byte	0x00, 0xf4, 0x21, 0x00


	//----- nvinfo : EIATTR_KPARAM_INFO
	.align		4
.L_13:
        /*0028*/ 	.byte	0x04, 0x17
        /*002a*/ 	.short	(.L_15 - .L_14)
.L_14:
        /*002c*/ 	.word	0x00000000
        /*0030*/ 	.short	0x0001
        /*0032*/ 	.short	0x0008
        /*0034*/ 	.byte	0x00, 0xf4, 0x21, 0x00


	//----- nvinfo : EIATTR_KPARAM_INFO
	.align		4
.L_15:
        /*0038*/ 	.byte	0x04, 0x17
        /*003a*/ 	.short	(.L_17 - .L_16)
.L_16:
        /*003c*/ 	.word	0x00000000
        /*0040*/ 	.short	0x0000
        /*0042*/ 	.short	0x0000
        /*0044*/ 	.byte	0x00, 0xf4, 0x21, 0x00


	//----- nvinfo : EIATTR_SPARSE_MMA_MASK
	.align		4
.L_17:
        /*0048*/ 	.byte	0x03, 0x50
        /*004a*/ 	.short	0x0000


	//----- nvinfo : EIATTR_MAXREG_COUNT
	.align		4
        /*004c*/ 	.byte	0x03, 0x1b
        /*004e*/ 	.short	0x00ff


	//----- nvinfo : EIATTR_COOP_GROUP_MASK_REGIDS
	.align		4
        /*0050*/ 	.byte	0x04, 0x29
        /*0052*/ 	.short	(.L_19 - .L_18)


	//   ....[0]....
.L_18:
        /*0054*/ 	.word	0xffffffff


	//   ....[1]....
        /*0058*/ 	.word	0xffffffff


	//   ....[2]....
        /*005c*/ 	.word	0xffffffff


	//   ....[3]....
        /*0060*/ 	.word	0xffffffff


	//   ....[4]....
        /*0064*/ 	.word	0xffffffff


	//   ....[5]....
        /*0068*/ 	.word	0xffffffff


	//   ....[6]....
        /*006c*/ 	.word	0xffffffff


	//----- nvinfo : EIATTR_COOP_GROUP_INSTR_OFFSETS
	.align		4
.L_19:
        /*0070*/ 	.byte	0x04, 0x28
        /*0072*/ 	.short	(.L_21 - .L_20)


	//   ....[0]....
.L_20:
        /*0074*/ 	.word	0x000002b0


	//   ....[1]....
        /*0078*/ 	.word	0x000002e0


	//   ....[2]....
        /*007c*/ 	.word	0x000002f0


	//   ....[3]....
        /*0080*/ 	.word	0x00000320


	//   ....[4]....
        /*0084*/ 	.word	0x00000340


	//   ....[5]....
        /*0088*/ 	.word	0x00000370


	//   ....[6]....
        /*008c*/ 	.word	0x00000380


	//----- nvinfo : EIATTR_EXIT_INSTR_OFFSETS
	.align		4
.L_21:
        /*0090*/ 	.byte	0x04, 0x1c
        /*0092*/ 	.short	(.L_23 - .L_22)


	//   ....[0]....
.L_22:
        /*0094*/ 	.word	0x00000390


	//   ....[1]....
        /*0098*/ 	.word	0x000003e0


	//----- nvinfo : EIATTR_REQNTID
	.align		4
.L_23:
        /*009c*/ 	.byte	0x04, 0x10
        /*009e*/ 	.short	(.L_25 - .L_24)
.L_24:
        /*00a0*/ 	.word	0x00000040
        /*00a4*/ 	.word	0x00000001
        /*00a8*/ 	.word	0x00000001


	//----- nvinfo : EIATTR_CBANK_PARAM_SIZE
	.align		4
.L_25:
        /*00ac*/ 	.byte	0x03, 0x19
        /*00ae*/ 	.short	0x001c


	//----- nvinfo : EIATTR_PARAM_CBANK
	.align		4
        /*00b0*/ 	.byte	0x04, 0x0a
        /*00b2*/ 	.short	(.L_27 - .L_26)
	.align		4
.L_26:
        /*00b4*/ 	.word	index@(.nv.constant0.triton_per_fused_argmax_eq_masked_fill_sum_0)
        /*00b8*/ 	.short	0x0210
        /*00ba*/ 	.short	0x001c


	//----- nvinfo : EIATTR_SW_WAR
	.align		4
.L_27:
        /*00bc*/ 	.byte	0x04, 0x36
        /*00be*/ 	.short	(.L_29 - .L_28)
.L_28:
        /*00c0*/ 	.word	0x00000008
.L_29:


//--------------------- .nv.callgraph             --------------------------
	.section	.nv.callgraph,"",@"SHT_CUDA_CALLGRAPH"
	.align	4
	.sectionentsize	8
	.align		4
        /*0000*/ 	.word	0x00000000
	.align		4
        /*0004*/ 	.word	0xffffffff
	.align		4
        /*0008*/ 	.word	0x00000000
	.align		4
        /*000c*/ 	.word	0xfffffffe
	.align		4
        /*0010*/ 	.word	0x00000000
	.align		4
        /*0014*/ 	.word	0xfffffffd
	.align		4
        /*0018*/ 	.word	0x00000000
	.align		4
        /*001c*/ 	.word	0xfffffffc


//--------------------- .text.triton_per_fused_argmax_eq_masked_fill_sum_0 --------------------------
	.section	.text.triton_per_fused_argmax_eq_masked_fill_sum_0,"ax",@progbits
	.align	128
        .global         triton_per_fused_argmax_eq_masked_fill_sum_0
        .type           triton_per_fused_argmax_eq_masked_fill_sum_0,@function
        .size           triton_per_fused_argmax_eq_masked_fill_sum_0,(.L_x_1 - triton_per_fused_argmax_eq_masked_fill_sum_0)
        .other          triton_per_fused_argmax_eq_masked_fill_sum_0,@"STO_CUDA_ENTRY STV_DEFAULT"
triton_per_fused_argmax_eq_masked_fill_sum_0:
.text.triton_per_fused_argmax_eq_masked_fill_sum_0:
[----:B------:R-:W0:Y:S02]  /*0000*/  LDC R1, c[0x0][0x28] ;  /* 0x00000a00ff017b82 */ /* 0x000e240000000800 */
[----:B------:R-:W1:Y:S01]  /*0010*/  S2R R10, SR_TID.X ;  /* 0x00000000000a7919 */ /* 0x000e620000002100 */
[----:B------:R-:W2:Y:S01]  /*0020*/  LDC.64 R2, c[0x0][0x210] ;  /* 0x00008400ff027b82 */ /* 0x000ea20000000a00 */
[----:B------:R-:W-:Y:S01]  /*0030*/  ULDC.64 UR4, c[0x0][0x208] ;  /* 0x0000820000047ab9 */ /* 0x000fe20000000a00 */
[----:B-1----:R-:W-:-:S05]  /*0040*/  LOP3.LUT R7, R10, 0xf, RZ, 0xc0, !PT ;  /* 0x0000000f0a077812 */ /* 0x002fca00078ec0ff */
[----:B------:R-:W-:-:S04]  /*0050*/  IMAD.SHL.U32 R5, R7, 0x4, RZ ;  /* 0x0000000407057824 */ /* 0x000fc800078e00ff */
[----:B--2---:R-:W-:Y:S02]  /*0060*/  IMAD.WIDE.U32 R2, R5, 0x4, R2 ;  /* 0x0000000405027825 */ /* 0x004fe400078e0002 */
[----:B------:R-:W1:Y:S03]  /*0070*/  LDC.64 R4, c[0x0][0x218] ;  /* 0x00008600ff047b82 */ /* 0x000e660000000a00 */
[----:B------:R-:W2:Y:S04]  /*0080*/  LDG.E.EL R0, desc[UR4][R2.64] ;  /* 0x0000000402007981 */ /* 0x000ea8000c2e1900 */
[----:B------:R-:W3:Y:S04]  /*0090*/  LDG.E.EL R9, desc[UR4][R2.64+0x4] ;  /* 0x0000040402097981 */ /* 0x000ee8000c2e1900 */
[----:B------:R-:W4:Y:S04]  /*00a0*/  LDG.E.EL R6, desc[UR4][R2.64+0x8] ;  /* 0x0000080402067981 */ /* 0x000f28000c2e1900 */
[----:B------:R-:W5:Y:S01]  /*00b0*/  LDG.E.EL R8, desc[UR4][R2.64+0xc] ;  /* 0x00000c0402087981 */ /* 0x000f62000c2e1900 */
[----:B-1----:R-:W-:-:S06]  /*00c0*/  IMAD.WIDE.U32 R4, R7, 0x4, R4 ;  /* 0x0000000407047825 */ /* 0x002fcc00078e0004 */
[----:B------:R-:W5:Y:S01]  /*00d0*/  LDG.E R4, desc[UR4][R4.64] ;  /* 0x0000000404047981 */ /* 0x000f62000c1e1900 */
[----:B--2---:R-:W-:-:S04]  /*00e0*/  FSETP.NAN.AND P0, PT, R0, R0, PT ;  /* 0x000000000000720b */ /* 0x004fc80003f08000 */
[CC--:B---3--:R-:W-:Y:S02]  /*00f0*/  FSETP.NUM.AND P1, PT, R9.reuse, R9.reuse, P0 ;  /* 0x000000090900720b */ /* 0x0c8fe40000727000 */
[-C--:B------:R-:W-:Y:S02]  /*0100*/  FSETP.NAN.AND P2, PT, R9, R9.reuse, P0 ;  /* 0x000000090900720b */ /* 0x080fe40000748000 */
[CC--:B------:R-:W-:Y:S02]  /*0110*/  FSETP.GT.OR P0, PT, R0.reuse, R9.reuse, P1 ;  /* 0x000000090000720b */ /* 0x0c0fe40000f04400 */
[----:B------:R-:W-:-:S04]  /*0120*/  FSETP.EQ.OR P2, PT, R0, R9, P2 ;  /* 0x000000090000720b */ /* 0x000fc80001742400 */
[----:B------:R-:W-:-:S04]  /*0130*/  PLOP3.LUT P0, PT, P0, P2, PT, 0xa8, 0x0 ;  /* 0x000000000000781c */ /* 0x000fc80000705570 */
[----:B------:R-:W-:Y:S02]  /*0140*/  FSEL R9, R0, R9, P0 ;  /* 0x0000000900097208 */ /* 0x000fe40000000000 */
[----:B------:R-:W-:Y:S02]  /*0150*/  SEL R0, RZ, 0x1, P0 ;  /* 0x00000001ff007807 */ /* 0x000fe40000000000 */
[----:B------:R-:W-:Y:S02]  /*0160*/  FSETP.NAN.AND P1, PT, R9, R9, PT ;  /* 0x000000090900720b */ /* 0x000fe40003f28000 */
[----:B------:R-:W-:Y:S02]  /*0170*/  I2FP.F32.U32 R0, R0 ;  /* 0x0000000000007245 */ /* 0x000fe40000201000 */
[CC--:B----4-:R-:W-:Y:S02]  /*0180*/  FSETP.NUM.AND P2, PT, R6.reuse, R6.reuse, P1 ;  /* 0x000000060600720b */ /* 0x0d0fe40000f47000 */
[----:B------:R-:W-:-:S02]  /*0190*/  FSETP.NAN.AND P1, PT, R6, R6, P1 ;  /* 0x000000060600720b */ /* 0x000fc40000f28000 */
[CC--:B------:R-:W-:Y:S02]  /*01a0*/  FSETP.GT.OR P2, PT, R9.reuse, R6.reuse, P2 ;  /* 0x000000060900720b */ /* 0x0c0fe40001744400 */
[----:B------:R-:W-:-:S04]  /*01b0*/  FSETP.EQ.OR P1, PT, R9, R6, P1 ;  /* 0x000000060900720b */ /* 0x000fc80000f22400 */
[----:B------:R-:W-:-:S04]  /*01c0*/  PLOP3.LUT P1, PT, P2, P1, PT, 0xa8, 0x0 ;  /* 0x000000000000781c */ /* 0x000fc80001723570 */
[----:B------:R-:W-:Y:S02]  /*01d0*/  FSEL R9, R9, R6, P1 ;  /* 0x0000000609097208 */ /* 0x000fe40000800000 */
[----:B------:R-:W-:Y:S02]  /*01e0*/  FSEL R0, R0, 2, P1 ;  /* 0x4000000000007808 */ /* 0x000fe40000800000 */
[C---:B------:R-:W-:Y:S02]  /*01f0*/  FSETP.NAN.AND P0, PT, R9.reuse, R9, PT ;  /* 0x000000090900720b */ /* 0x040fe40003f08000 */
[-C--:B-----5:R-:W-:Y:S02]  /*0200*/  FSETP.NAN.AND P1, PT, R8, R8.reuse, PT ;  /* 0x000000080800720b */ /* 0x0a0fe40003f28000 */
[----:B------:R-:W-:Y:S02]  /*0210*/  FSEL R2, R0, 3, P0 ;  /* 0x4040000000027808 */ /* 0x000fe40000000000 */
[----:B------:R-:W-:-:S02]  /*0220*/  FSETP.NEU.AND P2, PT, R9, R8, PT ;  /* 0x000000080900720b */ /* 0x000fc40003f4d000 */
[----:B------:R-:W-:-:S04]  /*0230*/  FSEL R3, R2, 3, P1 ;  /* 0x4040000002037808 */ /* 0x000fc80000800000 */
[----:B------:R-:W-:Y:S02]  /*0240*/  FSEL R3, R0, R3, !P2 ;  /* 0x0000000300037208 */ /* 0x000fe40005000000 */
[----:B------:R-:W-:Y:S02]  /*0250*/  FSETP.GT.AND P2, PT, R9, R8, PT ;  /* 0x000000080900720b */ /* 0x000fe40003f44000 */
[----:B------:R-:W-:-:S04]  /*0260*/  @P0 FSEL R3, R3, R0, P1 ;  /* 0x0000000003030208 */ /* 0x000fc80000800000 */
[----:B------:R-:W-:-:S04]  /*0270*/  FSEL R3, R0, R3, P2 ;  /* 0x0000000300037208 */ /* 0x000fc80001000000 */
[----:B------:R-:W-:-:S04]  /*0280*/  FSETP.NEU.AND P0, PT, R3, R4, PT ;  /* 0x000000040300720b */ /* 0x000fc80003f0d000 */
[----:B------:R-:W-:-:S04]  /*0290*/  FSETP.NEU.AND P0, PT, R4, RZ, !P0 ;  /* 0x000000ff0400720b */ /* 0x000fc8000470d000 */
[----:B------:R-:W-:-:S05]  /*02a0*/  SEL R7, RZ, 0x1, !P0 ;  /* 0x00000001ff077807 */ /* 0x000fca0004000000 */
[----:B------:R-:W1:Y:S02]  /*02b0*/  SHFL.BFLY PT, R0, R7, 0x8, 0x1f ;  /* 0x0d001f0007007f89 */ /* 0x000e6400000e0000 */
[----:B-1----:R-:W-:-:S05]  /*02c0*/  IADD3 R11, P0, R0, R7, RZ ;  /* 0x00000007000b7210 */ /* 0x002fca0007f1e0ff */
[----:B------:R-:W-:Y:S01]  /*02d0*/  IMAD.X R13, RZ, RZ, RZ, P0 ;  /* 0x000000ffff0d7224 */ /* 0x000fe200000e06ff */
[----:B------:R-:W1:Y:S04]  /*02e0*/  SHFL.BFLY PT, R0, R11, 0x4, 0x1f ;  /* 0x0c801f000b007f89 */ /* 0x000e6800000e0000 */
[----:B------:R-:W2:Y:S01]  /*02f0*/  SHFL.BFLY PT, R2, R13, 0x4, 0x1f ;  /* 0x0c801f000d027f89 */ /* 0x000ea200000e0000 */
[----:B-1----:R-:W-:-:S05]  /*0300*/  IADD3 R3, P0, R0, R11, RZ ;  /* 0x0000000b00037210 */ /* 0x002fca0007f1e0ff */
[----:B--2---:R-:W-:Y:S01]  /*0310*/  IMAD.X R9, R2, 0x1, R13, P0 ;  /* 0x0000000102097824 */ /* 0x004fe200000e060d */
[----:B------:R-:W1:Y:S01]  /*0320*/  SHFL.BFLY PT, R0, R3, 0x2, 0x1f ;  /* 0x0c401f0003007f89 */ /* 0x000e6200000e0000 */
[----:B------:R-:W-:-:S03]  /*0330*/  LOP3.LUT P0, RZ, R10, 0x3f, RZ, 0xc0, !PT ;  /* 0x0000003f0aff7812 */ /* 0x000fc6000780c0ff */
[----:B------:R-:W2:Y:S01]  /*0340*/  SHFL.BFLY PT, R2, R9, 0x2, 0x1f ;  /* 0x0c401f0009027f89 */ /* 0x000ea200000e0000 */
[----:B-1----:R-:W-:-:S05]  /*0350*/  IADD3 R5, P1, R0, R3, RZ ;  /* 0x0000000300057210 */ /* 0x002fca0007f3e0ff */
[----:B--2---:R-:W-:Y:S01]  /*0360*/  IMAD.X R7, R2, 0x1, R9, P1 ;  /* 0x0000000102077824 */ /* 0x004fe200008e0609 */
[----:B------:R1:W2:Y:S04]  /*0370*/  SHFL.BFLY PT, R4, R5, 0x1, 0x1f ;  /* 0x0c201f0005047f89 */ /* 0x0002a800000e0000 */
[----:B------:R1:W3:Y:S01]  /*0380*/  SHFL.BFLY PT, R0, R7, 0x1, 0x1f ;  /* 0x0c201f0007007f89 */ /* 0x0002e200000e0000 */
[----:B------:R-:W-:Y:S05]  /*0390*/  @P0 EXIT ;  /* 0x000000000000094d */ /* 0x000fea0003800000 */
[----:B------:R-:W0:Y:S01]  /*03a0*/  LDC.64 R2, c[0x0][0x220] ;  /* 0x00008800ff027b82 */ /* 0x000e220000000a00 */
[----:B--2---:R-:W-:-:S05]  /*03b0*/  IADD3 R4, P0, R4, R5, RZ ;  /* 0x0000000504047210 */ /* 0x004fca0007f1e0ff */
[----:B-1-3--:R-:W-:-:S05]  /*03c0*/  IMAD.X R5, R0, 0x1, R7, P0 ;  /* 0x0000000100057824 */ /* 0x00afca00000e0607 */
[----:B0-----:R-:W-:Y:S01]  /*03d0*/  STG.E.64 desc[UR4][R2.64], R4 ;  /* 0x0000000402007986 */ /* 0x001fe2000c101b04 */
[----:B------:R-:W-:Y:S05]  /*03e0*/  EXIT ;  /* 0x000000000000794d */ /* 0x000fea0003800000 */
.L_x_0:
[----:B------:R-:W-:-:S00]  /*03f0*/  BRA `(.L_x_0) ;  /* 0xfffffffc00fc7947 */ /* 0x000fc0000383ffff */
[----:B------:R-:W-:-:S00]  /*0400*/  NOP ;  /* 0x0000000000007918 */ /* 0x000fc00000000000 */
[----:B------:R-:W-:-:S00]  /*0410*/  NOP ;  /* 0x0000000000007918 */ /* 0x000fc00000000000 */
[----:B------:R-:W-:-:S00]  /*0420*/  NOP ;  /* 0x0000000000007918 */ /* 0x000fc00000000000 */
[----:B------:R-:W-:-:S00]  /*0430*/  NOP ;  /* 0x0000000000007918 */ /* 0x000fc00000000000 */
[----:B------:R-:W-:-:S00]  /*0440*/  NOP ;  /* 0x0000000000007918 */ /* 0x000fc00000000000 */
[----:B------:R-:W-:-:S00]  /*0450*/  NOP ;  /* 0x0000000000007918 */ /* 0x000fc00000000000 */
[----:B------:R-:W-:-:S00]  /*0460*/  NOP ;  /* 0x0000000000007918 */ /* 0x000fc00000000000 */
[----:B------:R-:W-:-:S00]  /*0470*/  NOP ;  /* 0x0000000000007918 */ /* 0x000fc00000000000 */
.L_x_1:


//--------------------- .nv.constant0.triton_per_fused_argmax_eq_masked_fill_sum_0 --------------------------
	.section	.nv.constant0.triton_per_fused_argmax_eq_masked_fill_sum_0,"a",@progbits
	.sectionflags	@""
	.align	4
.nv.constant0.triton_per_fused_argmax_eq_masked_fill_sum_0:
	.zero		556
